//
// Generated by NVIDIA NVVM Compiler
//
// Compiler Build ID: CL-36424714
// Cuda compilation tools, release 13.0, V13.0.88
// Based on NVVM 20.0.0
//

.version 9.0
.target sm_100
.address_size 64

	// .globl	relu_kernel

.visible .entry relu_kernel(
	.param .u64 .ptr .align 1 relu_kernel_param_0,
	.param .u64 .ptr .align 1 relu_kernel_param_1
)
.maxntid 1024
{
	.reg .pred 	%p<2>;
	.reg .b32 	%r<5>;
	.reg .b32 	%f<3>;
	.reg .b64 	%rd<8>;

	ld.param.u64 	%rd1, [relu_kernel_param_0];
	ld.param.u64 	%rd2, [relu_kernel_param_1];
	mov.u32 	%r2, %ctaid.x;
	shl.b32 	%r3, %r2, 10;
	mov.u32 	%r4, %tid.x;
	or.b32  	%r1, %r3, %r4;
	setp.gt.u32 	%p1, %r1, 5119;
	@%p1 bra 	$L__BB0_2;
	cvta.to.global.u64 	%rd3, %rd1;
	cvta.to.global.u64 	%rd4, %rd2;
	mul.wide.u32 	%rd5, %r1, 4;
	add.s64 	%rd6, %rd3, %rd5;
	ld.global.nc.f32 	%f1, [%rd6];
	max.f32 	%f2, %f1, 0f00000000;
	add.s64 	%rd7, %rd4, %rd5;
	st.global.f32 	[%rd7], %f2;
$L__BB0_2:
	ret;

}


// ===== COMPILED SASS (sm_100) =====

	.target	sm_100

	.elftype	@"ET_EXEC"


//--------------------- .note.nv.tkinfo           --------------------------
	.section	.note.nv.tkinfo,"",@"SHT_NOTE"
	.sectionflags	@"SHF_NOTE_NV_TKINFO"
	.tkinfo
        /*0018*/ 	.word	0x00000002
        /*0030*/ 	.string	""
        /*0030*/ 	.string	"ptxas"
        /*0030*/ 	.string	"Cuda compilation tools, release 13.0, V13.0.88"
        /*0030*/ 	.string	"Build cuda_13.0.r13.0/compiler.36424714_0"
        /*0030*/ 	.string	"-arch sm_100 -m 64 "



//--------------------- .note.nv.cuinfo           --------------------------
	.section	.note.nv.cuinfo,"",@"SHT_NOTE"
	.sectionflags	@"SHF_NOTE_NV_CUINFO"
        /*0018*/ 	.short	0x0002
        /*001a*/ 	.short	0x0064
        /*001c*/ 	.short	0x0082
	.zero		2


//--------------------- .nv.info                  --------------------------
	.section	.nv.info,"",@"SHT_CUDA_INFO"
	.align	4


	//----- nvinfo : EIATTR_REGCOUNT
	.align		4
        /*0000*/ 	.byte	0x04, 0x2f
        /*0002*/ 	.short	(.L_1 - .L_0)
	.align		4
.L_0:
        /*0004*/ 	.word	index@(relu_kernel)
        /*0008*/ 	.word	0x0000000a


	//----- nvinfo : EIATTR_FRAME_SIZE
	.align		4
.L_1:
        /*000c*/ 	.byte	0x04, 0x11
        /*000e*/ 	.short	(.L_3 - .L_2)
	.align		4
.L_2:
        /*0010*/ 	.word	index@(relu_kernel)
        /*0014*/ 	.word	0x00000000


	//----- nvinfo : EIATTR_MIN_STACK_SIZE
	.align		4
.L_3:
        /*0018*/ 	.byte	0x04, 0x12
        /*001a*/ 	.short	(.L_5 - .L_4)
	.align		4
.L_4:
        /*001c*/ 	.word	index@(relu_kernel)
        /*0020*/ 	.word	0x00000000
.L_5:


//--------------------- .nv.compat                --------------------------
	.section	.nv.compat,"",@"SHT_CUDA_COMPAT_INFO"
	.align	4
        /*0000*/ 	.byte	0x02, 0x09, 0x00, 0x00, 0x02, 0x02, 0x01, 0x00, 0x02, 0x05, 0x05, 0x00, 0x03, 0x07, 0x01, 0x01
        /*0010*/ 	.byte	0x02, 0x03, 0x00, 0x00, 0x02, 0x06, 0x01, 0x00, 0x04, 0x0b, 0x08, 0x00, 0x09, 0x00, 0x00, 0x00
        /*0020*/ 	.byte	0x00, 0x00, 0x00, 0x00


//--------------------- .nv.info.relu_kernel      --------------------------
	.section	.nv.info.relu_kernel,"",@"SHT_CUDA_INFO"
	.sectionflags	@""
	.align	4


	//----- nvinfo : EIATTR_CUDA_API_VERSION
	.align		4
        /*0000*/ 	.byte	0x04, 0x37
        /*0002*/ 	.short	(.L_7 - .L_6)
.L_6:
        /*0004*/ 	.word	0x00000082


	//----- nvinfo : EIATTR_KPARAM_INFO
	.align		4
.L_7:
        /*0008*/ 	.byte	0x04, 0x17
        /*000a*/ 	.short	(.L_9 - .L_8)
.L_8:
        /*000c*/ 	.word	0x00000000
        /*0010*/ 	.short	0x0001
        /*0012*/ 	.short	0x0008
        /*0014*/ 	.byte	0x00, 0xf5, 0x21, 0x00


	//----- nvinfo : EIATTR_KPARAM_INFO
	.align		4
.L_9:
        /*0018*/ 	.byte	0x04, 0x17
        /*001a*/ 	.short	(.L_11 - .L_10)
.L_10:
        /*001c*/ 	.word	0x00000000
        /*0020*/ 	.short	0x0000
        /*0022*/ 	.short	0x0000
        /*0024*/ 	.byte	0x00, 0xf5, 0x21, 0x00


	//----- nvinfo : EIATTR_SPARSE_MMA_MASK
	.align		4
.L_11:
        /*0028*/ 	.byte	0x03, 0x50
        /*002a*/ 	.short	0x0000


	//----- nvinfo : EIATTR_MAXREG_COUNT
	.align		4
        /*002c*/ 	.byte	0x03, 0x1b
        /*002e*/ 	.short	0x0040


	//----- nvinfo : EIATTR_MERCURY_ISA_VERSION
	.align		4
        /*0030*/ 	.byte	0x03, 0x5f
        /*0032*/ 	.short	0x0101


	//----- nvinfo : EIATTR_VRC_CTA_INIT_COUNT
	.align		4
        /*0034*/ 	.byte	0x02, 0x4a
	.zero		1
	.zero		1


	//----- nvinfo : EIATTR_EXIT_INSTR_OFFSETS
	.align		4
        /*0038*/ 	.byte	0x04, 0x1c
        /*003a*/ 	.short	(.L_13 - .L_12)


	//   ....[0]....
.L_12:
        /*003c*/ 	.word	0x00000060


	//   ....[1]....
        /*0040*/ 	.word	0x000000f0


	//----- nvinfo : EIATTR_MAX_THREADS
	.align		4
.L_13:
        /*0044*/ 	.byte	0x04, 0x05
        /*0046*/ 	.short	(.L_15 - .L_14)
.L_14:
        /*0048*/ 	.word	0x00000400
        /*004c*/ 	.word	0x00000001
        /*0050*/ 	.word	0x00000001


	//----- nvinfo : EIATTR_CBANK_PARAM_SIZE
	.align		4
.L_15:
        /*0054*/ 	.byte	0x03, 0x19
        /*0056*/ 	.short	0x0010


	//----- nvinfo : EIATTR_PARAM_CBANK
	.align		4
        /*0058*/ 	.byte	0x04, 0x0a
        /*005a*/ 	.short	(.L_17 - .L_16)
	.align		4
.L_16:
        /*005c*/ 	.word	index@(.nv.constant0.relu_kernel)
        /*0060*/ 	.short	0x0380
        /*0062*/ 	.short	0x0010


	//----- nvinfo : EIATTR_SW_WAR
	.align		4
.L_17:
        /*0064*/ 	.byte	0x04, 0x36
        /*0066*/ 	.short	(.L_19 - .L_18)
.L_18:
        /*0068*/ 	.word	0x00000008
.L_19:


//--------------------- .nv.callgraph             --------------------------
	.section	.nv.callgraph,"",@"SHT_CUDA_CALLGRAPH"
	.align	4
	.sectionentsize	8
	.align		4
        /*0000*/ 	.word	0x00000000
	.align		4
        /*0004*/ 	.word	0xffffffff
	.align		4
        /*0008*/ 	.word	0x00000000
	.align		4
        /*000c*/ 	.word	0xfffffffe
	.align		4
        /*0010*/ 	.word	0x00000000
	.align		4
        /*0014*/ 	.word	0xfffffffd
	.align		4
        /*0018*/ 	.word	0x00000000
	.align		4
        /*001c*/ 	.word	0xfffffffc


//--------------------- .text.relu_kernel         --------------------------
	.section	.text.relu_kernel,"ax",@progbits
	.align	128
        .global         relu_kernel
        .type           relu_kernel,@function
        .size           relu_kernel,(.L_x_1 - relu_kernel)
        .other          relu_kernel,@"STO_CUDA_ENTRY STV_DEFAULT"
relu_kernel:
.text.relu_kernel:
[----:B------:R-:W-:Y:S01]  /*0000*/  LDC R1, c[0x0][0x37c] ;  /* 0x0000df00ff017b82 */ /* 0x000fe20000000800 */
[----:B------:R-:W0:Y:S07]  /*0010*/  S2R R7, SR_TID.X ;  /* 0x0000000000077919 */ /* 0x000e2e0000002100 */
[----:B------:R-:W1:Y:S02]  /*0020*/  S2UR UR4, SR_CTAID.X ;  /* 0x00000000000479c3 */ /* 0x000e640000002500 */
[----:B-1----:R-:W-:-:S06]  /*0030*/  USHF.L.U32 UR4, UR4, 0xa, URZ ;  /* 0x0000000a04047899 */ /* 0x002fcc00080006ff */
[----:B0-----:R-:W-:-:S04]  /*0040*/  LOP3.LUT R7, R7, UR4, RZ, 0xfc, !PT ;  /* 0x0000000407077c12 */ /* 0x001fc8000f8efcff */
[----:B------:R-:W-:-:S13]  /*0050*/  ISETP.GT.U32.AND P0, PT, R7, 0x13ff, PT ;  /* 0x000013ff0700780c */ /* 0x000fda0003f04070 */
[----:B------:R-:W-:Y:S05]  /*0060*/  @P0 EXIT ;  /* 0x000000000000094d */ /* 0x000fea0003800000 */
[----:B------:R-:W0:Y:S01]  /*0070*/  LDC.64 R2, c[0x0][0x380] ;  /* 0x0000e000ff027b82 */ /* 0x000e220000000a00 */
[----:B------:R-:W1:Y:S07]  /*0080*/  LDCU.64 UR4, c[0x0][0x358] ;  /* 0x00006b00ff0477ac */ /* 0x000e6e0008000a00 */
[----:B------:R-:W2:Y:S01]  /*0090*/  LDC.64 R4, c[0x0][0x388] ;  /* 0x0000e200ff047b82 */ /* 0x000ea20000000a00 */
[----:B0-----:R-:W-:-:S06]  /*00a0*/  IMAD.WIDE.U32 R2, R7, 0x4, R2 ;  /* 0x0000000407027825 */ /* 0x001fcc00078e0002 */
[----:B-1----:R-:W3:Y:S01]  /*00b0*/  LDG.E.CONSTANT R2, desc[UR4][R2.64] ;  /* 0x0000000402027981 */ /* 0x002ee2000c1e9900 */
[----:B--2---:R-:W-:Y:S01]  /*00c0*/  IMAD.WIDE.U32 R4, R7, 0x4, R4 ;  /* 0x0000000407047825 */ /* 0x004fe200078e0004 */
[----:B---3--:R-:W-:-:S05]  /*00d0*/  FMNMX R7, RZ, R2, !PT ;  /* 0x00000002ff077209 */ /* 0x008fca0007800000 */
[----:B------:R-:W-:Y:S01]  /*00e0*/  STG.E desc[UR4][R4.64], R7 ;  /* 0x0000000704007986 */ /* 0x000fe2000c101904 */
[----:B------:R-:W-:Y:S05]  /*00f0*/  EXIT ;  /* 0x000000000000794d */ /* 0x000fea0003800000 */
.L_x_0:
[----:B------:R-:W-:-:S00]  /*0100*/  BRA `(.L_x_0) ;  /* 0xfffffffc00fc7947 */ /* 0x000fc0000383ffff */
[----:B------:R-:W-:-:S00]  /*0110*/  NOP ;  /* 0x0000000000007918 */ /* 0x000fc00000000000 */
        /* <DEDUP_REMOVED lines=14> */
.L_x_1:


//--------------------- .nv.shared.reserved.0     --------------------------
	.section	.nv.shared.reserved.0,"aw",@nobits
	.weak		__nv_reservedSMEM_offset_0_alias
	.size		__nv_reservedSMEM_offset_0_alias, 0, 64
	.other		__nv_reservedSMEM_offset_0_alias,@"STO_CUDA_RESERVED_SHARED STV_DEFAULT"
__nv_reservedSMEM_offset_0_alias:
	.zero		0
	.zero		64


//--------------------- .nv.constant0.relu_kernel --------------------------
	.section	.nv.constant0.relu_kernel,"a",@progbits
	.sectionflags	@""
	.align	4
.nv.constant0.relu_kernel:
	.zero		912


//--------------------- SYMBOLS --------------------------

	.type		.nv.reservedSmem.offset0,@object
	.size		.nv.reservedSmem.offset0,0x4
